	.headerflags	@"EF_CUDA_TEXMODE_UNIFIED EF_CUDA_64BIT_ADDRESS EF_CUDA_ACCELERATORS EF_CUDA_SM90 EF_CUDA_VIRTUAL_SM(EF_CUDA_SM90)"
	.elftype	@"ET_EXEC"


//--------------------- .nv.info                  --------------------------
	.section	.nv.info,"",@"SHT_CUDA_INFO"
	.align	4


	//----- nvinfo : EIATTR_REGCOUNT
	.align		4
        /*0000*/ 	.byte	0x04, 0x2f
        /*0002*/ 	.short	(.L_3 - .L_2)
	.align		4
.L_2:
        /*0004*/ 	.word	index@(triton_per_fused__native_batch_norm_legit_no_training_mean_relu_17)
        /*0008*/ 	.word	0x0000001f


	//----- nvinfo : EIATTR_MIN_STACK_SIZE
	.align		4
.L_3:
        /*000c*/ 	.byte	0x04, 0x12
        /*000e*/ 	.short	(.L_5 - .L_4)
	.align		4
.L_4:
        /*0010*/ 	.word	index@(triton_per_fused__native_batch_norm_legit_no_training_mean_relu_17)
        /*0014*/ 	.word	0x00000000


	//----- nvinfo : EIATTR_FRAME_SIZE
	.align		4
.L_5:
        /*0018*/ 	.byte	0x04, 0x11
        /*001a*/ 	.short	(.L_7 - .L_6)
	.align		4
.L_6:
        /*001c*/ 	.word	index@(triton_per_fused__native_batch_norm_legit_no_training_mean_relu_17)
        /*0020*/ 	.word	0x00000000


	//----- nvinfo : EIATTR_MIN_STACK_SIZE
	.align		4
.L_7:
        /*0024*/ 	.byte	0x04, 0x12
        /*0026*/ 	.short	(.L_9 - .L_8)
	.align		4
.L_8:
        /*0028*/ 	.word	index@(triton_per_fused__native_batch_norm_legit_no_training_mean_relu_17)
        /*002c*/ 	.word	0x00000000
.L_9:


//--------------------- .nv.info.triton_per_fused__native_batch_norm_legit_no_training_mean_relu_17 --------------------------
	.section	.nv.info.triton_per_fused__native_batch_norm_legit_no_training_mean_relu_17,"",@"SHT_CUDA_INFO"
	.sectionflags	@""
	.align	4


	//----- nvinfo : EIATTR_CUDA_API_VERSION
	.align		4
        /*0000*/ 	.byte	0x04, 0x37
        /*0002*/ 	.short	(.L_11 - .L_10)
.L_10:
        /*0004*/ 	.word	0x0000007c


	//----- nvinfo : EIATTR_KPARAM_INFO
	.align		4
.L_11:
        /*0008*/ 	.byte	0x04, 0x17
        /*000a*/ 	.short	(.L_13 - .L_12)
.L_12:
        /*000c*/ 	.word	0x00000000
        /*0010*/ 	.short	0x0007
        /*0012*/ 	.short	0x0034
        /*0014*/ 	.byte	0x00, 0xf0, 0x11, 0x00


	//----- nvinfo : EIATTR_KPARAM_INFO
	.align		4
.L_13:
        /*0018*/ 	.byte	0x04, 0x17
        /*001a*/ 	.short	(.L_15 - .L_14)
.L_14:
        /*001c*/ 	.word	0x00000000
        /*0020*/ 	.short	0x0006
        /*0022*/ 	.short	0x0030
        /*0024*/ 	.byte	0x00, 0xf0, 0x11, 0x00


	//----- nvinfo : EIATTR_KPARAM_INFO
	.align		4
.L_15:
        /*0028*/ 	.byte	0x04, 0x17
        /*002a*/ 	.short	(.L_17 - .L_16)
.L_16:
        /*002c*/ 	.word	0x00000000
        /*0030*/ 	.short	0x0005
        /*0032*/ 	.short	0x0028
        /*0034*/ 	.byte	0x00, 0xf4, 0x21, 0x00


	//----- nvinfo : EIATTR_KPARAM_INFO
	.align		4
.L_17:
        /*0038*/ 	.byte	0x04, 0x17
        /*003a*/ 	.short	(.L_19 - .L_18)
.L_18:
        /*003c*/ 	.word	0x00000000
        /*0040*/ 	.short	0x0004
        /*0042*/ 	.short	0x0020
        /*0044*/ 	.byte	0x00, 0xf4, 0x21, 0x00


	//----- nvinfo : EIATTR_KPARAM_INFO
	.align		4
.L_19:
        /*0048*/ 	.byte	0x04, 0x17
        /*004a*/ 	.short	(.L_21 - .L_20)
.L_20:
        /*004c*/ 	.word	0x00000000
        /*0050*/ 	.short	0x0003
        /*0052*/ 	.short	0x0018
        /*0054*/ 	.byte	0x00, 0xf4, 0x21, 0x00


	//----- nvinfo : EIATTR_KPARAM_INFO
	.align		4
.L_21:
        /*0058*/ 	.byte	0x04, 0x17
        /*005a*/ 	.short	(.L_23 - .L_22)
.L_22:
        /*005c*/ 	.word	0x00000000
        /*0060*/ 	.short	0x0002
        /*0062*/ 	.short	0x0010
        /*0064*/ 	.byte	0x00, 0xf4, 0x21, 0x00


	//----- nvinfo : EIATTR_KPARAM_INFO
	.align		4
.L_23:
        /*0068*/ 	.byte	0x04, 0x17
        /*006a*/ 	.short	(.L_25 - .L_24)
.L_24:
        /*006c*/ 	.word	0x00000000
        /*0070*/ 	.short	0x0001
        /*0072*/ 	.short	0x0008
        /*0074*/ 	.byte	0x00, 0xf4, 0x21, 0x00


	//----- nvinfo : EIATTR_KPARAM_INFO
	.align		4
.L_25:
        /*0078*/ 	.byte	0x04, 0x17
        /*007a*/ 	.short	(.L_27 - .L_26)
.L_26:
        /*007c*/ 	.word	0x00000000
        /*0080*/ 	.short	0x0000
        /*0082*/ 	.short	0x0000
        /*0084*/ 	.byte	0x00, 0xf4, 0x21, 0x00


	//----- nvinfo : EIATTR_SPARSE_MMA_MASK
	.align		4
.L_27:
        /*0088*/ 	.byte	0x03, 0x50
        /*008a*/ 	.short	0x0000


	//----- nvinfo : EIATTR_MAXREG_COUNT
	.align		4
        /*008c*/ 	.byte	0x03, 0x1b
        /*008e*/ 	.short	0x00ff


	//----- nvinfo : EIATTR_COOP_GROUP_MASK_REGIDS
	.align		4
        /*0090*/ 	.byte	0x04, 0x29
        /*0092*/ 	.short	(.L_29 - .L_28)


	//   ....[0]....
.L_28:
        /*0094*/ 	.word	0xffffffff


	//   ....[1]....
        /*0098*/ 	.word	0xffffffff


	//   ....[2]....
        /*009c*/ 	.word	0xffffffff


	//   ....[3]....
        /*00a0*/ 	.word	0xffffffff


	//   ....[4]....
        /*00a4*/ 	.word	0xffffffff


	//   ....[5]....
        /*00a8*/ 	.word	0xffffffff


	//   ....[6]....
        /*00ac*/ 	.word	0xffffffff


	//   ....[7]....
        /*00b0*/ 	.word	0xffffffff


	//   ....[8]....
        /*00b4*/ 	.word	0xffffffff


	//   ....[9]....
        /*00b8*/ 	.word	0xffffffff


	//   ....[10]....
        /*00bc*/ 	.word	0xffffffff


	//----- nvinfo : EIATTR_COOP_GROUP_INSTR_OFFSETS
	.align		4
.L_29:
        /*00c0*/ 	.byte	0x04, 0x28
        /*00c2*/ 	.short	(.L_31 - .L_30)


	//   ....[0]....
.L_30:
        /*00c4*/ 	.word	0x000007b0


	//   ....[1]....
        /*00c8*/ 	.word	0x000007c0


	//   ....[2]....
        /*00cc*/ 	.word	0x000007d0


	//   ....[3]....
        /*00d0*/ 	.word	0x000007e0


	//   ....[4]....
        /*00d4*/ 	.word	0x00000830


	//   ....[5]....
        /*00d8*/ 	.word	0x00000840


	//   ....[6]....
        /*00dc*/ 	.word	0x00000850


	//   ....[7]....
        /*00e0*/ 	.word	0x00000860


	//   ....[8]....
        /*00e4*/ 	.word	0x000009a0


	//   ....[9]....
        /*00e8*/ 	.word	0x000009c0


	//   ....[10]....
        /*00ec*/ 	.word	0x000009f0


	//----- nvinfo : EIATTR_EXIT_INSTR_OFFSETS
	.align		4
.L_31:
        /*00f0*/ 	.byte	0x04, 0x1c
        /*00f2*/ 	.short	(.L_33 - .L_32)


	//   ....[0]....
.L_32:
        /*00f4*/ 	.word	0x00000b60


	//   ....[1]....
        /*00f8*/ 	.word	0x00000b90


	//----- nvinfo : EIATTR_REQNTID
	.align		4
.L_33:
        /*00fc*/ 	.byte	0x04, 0x10
        /*00fe*/ 	.short	(.L_35 - .L_34)
.L_34:
        /*0100*/ 	.word	0x00000100
        /*0104*/ 	.word	0x00000001
        /*0108*/ 	.word	0x00000001


	//----- nvinfo : EIATTR_CBANK_PARAM_SIZE
	.align		4
.L_35:
        /*010c*/ 	.byte	0x03, 0x19
        /*010e*/ 	.short	0x0038


	//----- nvinfo : EIATTR_PARAM_CBANK
	.align		4
        /*0110*/ 	.byte	0x04, 0x0a
        /*0112*/ 	.short	(.L_37 - .L_36)
	.align		4
.L_36:
        /*0114*/ 	.word	index@(.nv.constant0.triton_per_fused__native_batch_norm_legit_no_training_mean_relu_17)
        /*0118*/ 	.short	0x0210
        /*011a*/ 	.short	0x0038


	//----- nvinfo : EIATTR_SW_WAR
	.align		4
.L_37:
        /*011c*/ 	.byte	0x04, 0x36
        /*011e*/ 	.short	(.L_39 - .L_38)
.L_38:
        /*0120*/ 	.word	0x00000008
.L_39:


//--------------------- .nv.callgraph             --------------------------
	.section	.nv.callgraph,"",@"SHT_CUDA_CALLGRAPH"
	.align	4
	.sectionentsize	8
	.align		4
        /*0000*/ 	.word	0x00000000
	.align		4
        /*0004*/ 	.word	0xffffffff
	.align		4
        /*0008*/ 	.word	0x00000000
	.align		4
        /*000c*/ 	.word	0xfffffffe
	.align		4
        /*0010*/ 	.word	0x00000000
	.align		4
        /*0014*/ 	.word	0xfffffffd
	.align		4
        /*0018*/ 	.word	0x00000000
	.align		4
        /*001c*/ 	.word	0xfffffffc


//--------------------- .nv.constant4             --------------------------
	.section	.nv.constant4,"a",@progbits
	.align	8
	.align		8
.nv.constant4:
        /*0000*/ 	.dword	_$_str
	.align		8
        /*0008*/ 	.dword	_$_str_$_2


//--------------------- .text.triton_per_fused__native_batch_norm_legit_no_training_mean_relu_17 --------------------------
	.section	.text.triton_per_fused__native_batch_norm_legit_no_training_mean_relu_17,"ax",@progbits
	.sectionflags	@"SHF_BARRIERS=1"
	.align	128
        .global         triton_per_fused__native_batch_norm_legit_no_training_mean_relu_17
        .type           triton_per_fused__native_batch_norm_legit_no_training_mean_relu_17,@function
        .size           triton_per_fused__native_batch_norm_legit_no_training_mean_relu_17,(.L_x_1 - triton_per_fused__native_batch_norm_legit_no_training_mean_relu_17)
        .other          triton_per_fused__native_batch_norm_legit_no_training_mean_relu_17,@"STO_CUDA_ENTRY STV_DEFAULT"
triton_per_fused__native_batch_norm_legit_no_training_mean_relu_17:
.text.triton_per_fused__native_batch_norm_legit_no_training_mean_relu_17:
[----:B------:R-:W0:Y:S01]  /*0000*/  LDC R1, c[0x0][0x28] ;  /* 0x00000a00ff017b82 */ /* 0x000e220000000800 */
[----:B------:R-:W1:Y:S07]  /*0010*/  S2R R2, SR_CTAID.X ;  /* 0x0000000000027919 */ /* 0x000e6e0000002500 */
[----:B------:R-:W2:Y:S01]  /*0020*/  LDC.64 R6, c[0x0][0x220] ;  /* 0x00008800ff067b82 */ /* 0x000ea20000000a00 */
[----:B------:R-:W-:Y:S01]  /*0030*/  ULDC.64 UR6, c[0x0][0x208] ;  /* 0x0000820000067ab9 */ /* 0x000fe20000000a00 */
[----:B------:R-:W3:Y:S06]  /*0040*/  S2R R0, SR_TID.X ;  /* 0x0000000000007919 */ /* 0x000eec0000002100 */
[----:B------:R-:W4:Y:S08]  /*0050*/  LDC.64 R4, c[0x0][0x218] ;  /* 0x00008600ff047b82 */ /* 0x000f300000000a00 */
[----:B------:R-:W5:Y:S08]  /*0060*/  LDC.64 R16, c[0x0][0x228] ;  /* 0x00008a00ff107b82 */ /* 0x000f700000000a00 */
[----:B------:R-:W5:Y:S01]  /*0070*/  LDC.64 R20, c[0x0][0x230] ;  /* 0x00008c00ff147b82 */ /* 0x000f620000000a00 */
[----:B-1----:R-:W-:-:S07]  /*0080*/  SHF.L.U32 R3, R2, 0x5, RZ ;  /* 0x0000000502037819 */ /* 0x002fce00000006ff */
[----:B------:R-:W1:Y:S01]  /*0090*/  LDC.64 R24, c[0x0][0x238] ;  /* 0x00008e00ff187b82 */ /* 0x000e620000000a00 */
[----:B------:R-:W-:Y:S02]  /*00a0*/  SHF.R.S32.HI R8, RZ, 0x1a, R2 ;  /* 0x0000001aff087819 */ /* 0x000fe40000011402 */
[----:B---3--:R-:W-:Y:S02]  /*00b0*/  SHF.L.U32 R2, R0, 0x2, RZ ;  /* 0x0000000200027819 */ /* 0x008fe400000006ff */
[----:B------:R-:W-:Y:S02]  /*00c0*/  SGXT R8, R8, 0x1 ;  /* 0x000000010808781a */ /* 0x000fe40000000200 */
[----:B------:R-:W-:Y:S02]  /*00d0*/  LOP3.LUT R23, R3, 0x1c, R2, 0xf8, !PT ;  /* 0x0000001c03177812 */ /* 0x000fe400078ef802 */
[----:B------:R-:W-:Y:S02]  /*00e0*/  SHF.L.U32 R9, R0, 0x8, RZ ;  /* 0x0000000800097819 */ /* 0x000fe400000006ff */
[----:B------:R-:W-:-:S04]  /*00f0*/  LEA.HI R8, R8, R23, RZ, 0xb ;  /* 0x0000001708087211 */ /* 0x000fc800078f58ff */
[C---:B------:R-:W-:Y:S02]  /*0100*/  LOP3.LUT R10, R8.reuse, 0xfffff800, RZ, 0xc0, !PT ;  /* 0xfffff800080a7812 */ /* 0x040fe400078ec0ff */
[----:B------:R-:W-:Y:S02]  /*0110*/  SHF.L.U32 R11, R8, 0x6, RZ ;  /* 0x00000006080b7819 */ /* 0x000fe400000006ff */
[----:B------:R-:W-:Y:S02]  /*0120*/  IADD3 R23, R23, -R10, RZ ;  /* 0x8000000a17177210 */ /* 0x000fe40007ffe0ff */
[----:B------:R-:W-:Y:S02]  /*0130*/  LOP3.LUT R8, R9, 0xf800, RZ, 0xc0, !PT ;  /* 0x0000f80009087812 */ /* 0x000fe400078ec0ff */
[----:B------:R-:W-:Y:S01]  /*0140*/  LOP3.LUT R11, R11, 0xfffe0000, RZ, 0xc0, !PT ;  /* 0xfffe00000b0b7812 */ /* 0x000fe200078ec0ff */
[----:B--2---:R-:W-:-:S03]  /*0150*/  IMAD.WIDE R6, R23, 0x4, R6 ;  /* 0x0000000417067825 */ /* 0x004fc600078e0206 */
[----:B------:R-:W-:-:S04]  /*0160*/  IADD3 R11, R8, R11, R23 ;  /* 0x0000000b080b7210 */ /* 0x000fc80007ffe017 */
[----:B------:R-:W-:Y:S01]  /*0170*/  IADD3 R15, R11, 0x10000, RZ ;  /* 0x000100000b0f7810 */ /* 0x000fe20007ffe0ff */
[----:B----4-:R-:W-:-:S04]  /*0180*/  IMAD.WIDE R10, R11, 0x4, R4 ;  /* 0x000000040b0a7825 */ /* 0x010fc800078e0204 */
[----:B------:R-:W-:Y:S02]  /*0190*/  IMAD.WIDE R14, R15, 0x4, R4 ;  /* 0x000000040f0e7825 */ /* 0x000fe400078e0204 */
[----:B------:R-:W2:Y:S02]  /*01a0*/  LDG.E.EL.128 R4, desc[UR6][R6.64] ;  /* 0x0000000606047981 */ /* 0x000ea4000c2e1d00 */
[C---:B-----5:R-:W-:Y:S02]  /*01b0*/  IMAD.WIDE R16, R23.reuse, 0x4, R16 ;  /* 0x0000000417107825 */ /* 0x060fe400078e0210 */
[----:B------:R-:W2:Y:S04]  /*01c0*/  LDG.E.128 R8, desc[UR6][R10.64] ;  /* 0x000000060a087981 */ /* 0x000ea8000c1e1d00 */
[----:B------:R-:W3:Y:S04]  /*01d0*/  LDG.E.128 R12, desc[UR6][R14.64] ;  /* 0x000000060e0c7981 */ /* 0x000ee8000c1e1d00 */
[----:B------:R-:W4:Y:S01]  /*01e0*/  LDG.E.EL.128 R16, desc[UR6][R16.64] ;  /* 0x0000000610107981 */ /* 0x000f22000c2e1d00 */
[----:B0-----:R-:W-:-:S04]  /*01f0*/  IMAD.WIDE R20, R23, 0x4, R20 ;  /* 0x0000000417147825 */ /* 0x001fc800078e0214 */
[----:B-1----:R-:W-:Y:S02]  /*0200*/  IMAD.WIDE R24, R23, 0x4, R24 ;  /* 0x0000000417187825 */ /* 0x002fe400078e0218 */
[----:B------:R-:W5:Y:S04]  /*0210*/  LDG.E.EL.128 R20, desc[UR6][R20.64] ;  /* 0x0000000614147981 */ /* 0x000f68000c2e1d00 */
[----:B------:R-:W5:Y:S01]  /*0220*/  LDG.E.EL.128 R24, desc[UR6][R24.64] ;  /* 0x0000000618187981 */ /* 0x000f62000c2e1d00 */
[----:B------:R-:W0:Y:S01]  /*0230*/  S2UR UR5, SR_CgaCtaId ;  /* 0x00000000000579c3 */ /* 0x000e220000008800 */
[----:B------:R-:W-:Y:S02]  /*0240*/  UMOV UR4, 0x400 ;  /* 0x0000040000047882 */ /* 0x000fe40000000000 */
[----:B0-----:R-:W-:Y:S01]  /*0250*/  UPRMT UR4, UR5, 0x654, UR4 ;  /* 0x0000065405047896 */ /* 0x001fe20008000004 */
[--C-:B--2---:R-:W-:Y:S01]  /*0260*/  FADD R8, R8, -R4.reuse ;  /* 0x8000000408087221 */ /* 0x104fe20000000000 */
[--C-:B------:R-:W-:Y:S01]  /*0270*/  FADD R9, R9, -R5.reuse ;  /* 0x8000000509097221 */ /* 0x100fe20000000000 */
[----:B---3--:R-:W-:Y:S01]  /*0280*/  FADD R12, R12, -R4 ;  /* 0x800000040c0c7221 */ /* 0x008fe20000000000 */
[----:B------:R-:W-:Y:S01]  /*0290*/  FADD R13, R13, -R5 ;  /* 0x800000050d0d7221 */ /* 0x000fe20000000000 */
[----:B----4-:R-:W-:Y:S01]  /*02a0*/  FADD R4, R16, 9.9999997473787516356e-06 ;  /* 0x3727c5ac10047421 */ /* 0x010fe20000000000 */
[----:B------:R-:W-:-:S04]  /*02b0*/  FADD R17, R17, 9.9999997473787516356e-06 ;  /* 0x3727c5ac11117421 */ /* 0x000fc80000000000 */
[----:B------:R-:W0:Y:S01]  /*02c0*/  MUFU.SQRT R5, R17 ;  /* 0x0000001100057308 */ /* 0x000e220000002000 */
[----:B------:R-:W-:Y:S01]  /*02d0*/  FADD R18, R18, 9.9999997473787516356e-06 ;  /* 0x3727c5ac12127421 */ /* 0x000fe20000000000 */
[----:B------:R-:W-:-:S06]  /*02e0*/  FADD R19, R19, 9.9999997473787516356e-06 ;  /* 0x3727c5ac13137421 */ /* 0x000fcc0000000000 */
[----:B------:R-:W1:Y:S01]  /*02f0*/  MUFU.SQRT R4, R4 ;  /* 0x0000000400047308 */ /* 0x000e620000002000 */
[--C-:B------:R-:W-:Y:S01]  /*0300*/  FADD R10, R10, -R6.reuse ;  /* 0x800000060a0a7221 */ /* 0x100fe20000000000 */
[----:B------:R-:W-:-:S06]  /*0310*/  FADD R14, R14, -R6 ;  /* 0x800000060e0e7221 */ /* 0x000fcc0000000000 */
[----:B------:R-:W2:Y:S01]  /*0320*/  MUFU.SQRT R16, R18 ;  /* 0x0000001200107308 */ /* 0x000ea20000002000 */
[----:B0-----:R-:W-:-:S07]  /*0330*/  FSETP.GT.AND P4, PT, R5, 8.50705917302346158658e+37, PT ;  /* 0x7e8000000500780b */ /* 0x001fce0003f84000 */
[----:B------:R-:W0:Y:S01]  /*0340*/  MUFU.SQRT R6, R19 ;  /* 0x0000001300067308 */ /* 0x000e220000002000 */
[C---:B-1----:R-:W-:Y:S01]  /*0350*/  FSETP.GT.AND P6, PT, R4.reuse, 8.50705917302346158658e+37, PT ;  /* 0x7e8000000400780b */ /* 0x042fe20003fc4000 */
[----:B------:R-:W-:Y:S01]  /*0360*/  HFMA2.MMA R17, -RZ, RZ, 1.625, 0 ;  /* 0x3e800000ff117435 */ /* 0x000fe200000001ff */
[C---:B------:R-:W-:Y:S02]  /*0370*/  FSETP.GEU.AND P3, PT, R5.reuse, 1.175494350822287508e-38, PT ;  /* 0x008000000500780b */ /* 0x040fe40003f6e000 */
[----:B------:R-:W-:Y:S02]  /*0380*/  FSETP.GEU.AND P5, PT, R4, 1.175494350822287508e-38, PT ;  /* 0x008000000400780b */ /* 0x000fe40003fae000 */
[C---:B--2---:R-:W-:Y:S01]  /*0390*/  FSETP.GT.AND P2, PT, R16.reuse, 8.50705917302346158658e+37, PT ;  /* 0x7e8000001000780b */ /* 0x044fe20003f44000 */
[----:B------:R-:W-:Y:S01]  /*03a0*/  @P4 FMUL R5, R5, 0.25 ;  /* 0x3e80000005054820 */ /* 0x000fe20000400000 */
[----:B------:R-:W-:-:S03]  /*03b0*/  FSETP.GEU.AND P0, PT, R16, 1.175494350822287508e-38, PT ;  /* 0x008000001000780b */ /* 0x000fc60003f0e000 */
[----:B------:R-:W-:Y:S02]  /*03c0*/  FSEL R18, R17, 1, P6 ;  /* 0x3f80000011127808 */ /* 0x000fe40003000000 */
[----:B0-----:R-:W-:Y:S01]  /*03d0*/  FSETP.GT.AND P1, PT, R6, 8.50705917302346158658e+37, PT ;  /* 0x7e8000000600780b */ /* 0x001fe20003f24000 */
[----:B------:R-:W-:Y:S01]  /*03e0*/  @P6 FMUL R4, R4, 0.25 ;  /* 0x3e80000004046820 */ /* 0x000fe20000400000 */
[----:B------:R-:W-:Y:S01]  /*03f0*/  FSETP.GEU.AND P6, PT, R6, 1.175494350822287508e-38, PT ;  /* 0x008000000600780b */ /* 0x000fe20003fce000 */
[----:B------:R-:W-:-:S03]  /*0400*/  @!P3 FMUL R5, R5, 16777216 ;  /* 0x4b8000000505b820 */ /* 0x000fc60000400000 */
[----:B------:R-:W-:Y:S01]  /*0410*/  @P2 FMUL R16, R16, 0.25 ;  /* 0x3e80000010102820 */ /* 0x000fe20000400000 */
[----:B------:R-:W-:Y:S02]  /*0420*/  @!P5 FMUL R4, R4, 16777216 ;  /* 0x4b8000000404d820 */ /* 0x000fe40000400000 */
[----:B------:R-:W0:Y:S01]  /*0430*/  MUFU.RCP R5, R5 ;  /* 0x0000000500057308 */ /* 0x000e220000001000 */
[----:B------:R-:W-:-:S03]  /*0440*/  @!P0 FMUL R16, R16, 16777216 ;  /* 0x4b80000010108820 */ /* 0x000fc60000400000 */
[----:B------:R-:W-:Y:S01]  /*0450*/  @P1 FMUL R6, R6, 0.25 ;  /* 0x3e80000006061820 */ /* 0x000fe20000400000 */
[--C-:B------:R-:W-:Y:S01]  /*0460*/  FADD R11, R11, -R7.reuse ;  /* 0x800000070b0b7221 */ /* 0x100fe20000000000 */
[----:B------:R-:W-:Y:S02]  /*0470*/  FADD R15, R15, -R7 ;  /* 0x800000070f0f7221 */ /* 0x000fe40000000000 */
[----:B------:R-:W-:Y:S01]  /*0480*/  @!P6 FMUL R6, R6, 16777216 ;  /* 0x4b8000000606e820 */ /* 0x000fe20000400000 */
[----:B------:R1:W2:Y:S02]  /*0490*/  MUFU.RCP R7, R4 ;  /* 0x0000000400077308 */ /* 0x0002a40000001000 */
[----:B-1----:R-:W-:-:S06]  /*04a0*/  FSEL R4, R17, 1, P4 ;  /* 0x3f80000011047808 */ /* 0x002fcc0002000000 */
[----:B------:R-:W1:Y:S01]  /*04b0*/  MUFU.RCP R16, R16 ;  /* 0x0000001000107308 */ /* 0x000e620000001000 */
[----:B------:R-:W-:-:S07]  /*04c0*/  @!P3 FMUL R4, R4, 16777216 ;  /* 0x4b8000000404b820 */ /* 0x000fce0000400000 */
[----:B------:R-:W3:Y:S01]  /*04d0*/  MUFU.RCP R6, R6 ;  /* 0x0000000600067308 */ /* 0x000ee20000001000 */
[----:B0-----:R-:W-:Y:S01]  /*04e0*/  FMUL R4, R5, R4 ;  /* 0x0000000405047220 */ /* 0x001fe20000400000 */
[C---:B------:R-:W-:Y:S02]  /*04f0*/  FSEL R19, R17.reuse, 1, P2 ;  /* 0x3f80000011137808 */ /* 0x040fe40001000000 */
[----:B------:R-:W-:Y:S01]  /*0500*/  FSEL R5, R17, 1, P1 ;  /* 0x3f80000011057808 */ /* 0x000fe20000800000 */
[----:B------:R-:W-:Y:S02]  /*0510*/  @!P5 FMUL R18, R18, 16777216 ;  /* 0x4b8000001212d820 */ /* 0x000fe40000400000 */
[----:B------:R-:W-:Y:S02]  /*0520*/  @!P0 FMUL R19, R19, 16777216 ;  /* 0x4b80000013138820 */ /* 0x000fe40000400000 */
[----:B------:R-:W-:Y:S01]  /*0530*/  @!P6 FMUL R5, R5, 16777216 ;  /* 0x4b8000000505e820 */ /* 0x000fe20000400000 */
[----:B--2---:R-:W-:Y:S01]  /*0540*/  FMUL R7, R7, R18 ;  /* 0x0000001207077220 */ /* 0x004fe20000400000 */
[----:B-1----:R-:W-:-:S02]  /*0550*/  FMUL R17, R16, R19 ;  /* 0x0000001310117220 */ /* 0x002fc40000400000 */
[----:B---3--:R-:W-:Y:S01]  /*0560*/  FMUL R16, R6, R5 ;  /* 0x0000000506107220 */ /* 0x008fe20000400000 */
[C---:B------:R-:W-:Y:S01]  /*0570*/  FMUL R5, R7.reuse, R12 ;  /* 0x0000000c07057220 */ /* 0x040fe20000400000 */
[----:B------:R-:W-:Y:S01]  /*0580*/  FMUL R19, R7, R8 ;  /* 0x0000000807137220 */ /* 0x000fe20000400000 */
[C---:B------:R-:W-:Y:S01]  /*0590*/  FMUL R8, R4.reuse, R13 ;  /* 0x0000000d04087220 */ /* 0x040fe20000400000 */
[----:B------:R-:W-:Y:S01]  /*05a0*/  FMUL R6, R4, R9 ;  /* 0x0000000904067220 */ /* 0x000fe20000400000 */
[C---:B------:R-:W-:Y:S01]  /*05b0*/  FMUL R7, R17.reuse, R14 ;  /* 0x0000000e11077220 */ /* 0x040fe20000400000 */
[----:B------:R-:W-:Y:S01]  /*05c0*/  FMUL R4, R16, R15 ;  /* 0x0000000f10047220 */ /* 0x000fe20000400000 */
[----:B-----5:R-:W-:Y:S01]  /*05d0*/  FFMA R5, R20, R5, R24 ;  /* 0x0000000514057223 */ /* 0x020fe20000000018 */
[----:B------:R-:W-:Y:S01]  /*05e0*/  FMUL R17, R17, R10 ;  /* 0x0000000a11117220 */ /* 0x000fe20000400000 */
[----:B------:R-:W-:Y:S01]  /*05f0*/  FMUL R16, R16, R11 ;  /* 0x0000000b10107220 */ /* 0x000fe20000400000 */
[C-C-:B------:R-:W-:Y:S01]  /*0600*/  FFMA R8, R21.reuse, R8, R25.reuse ;  /* 0x0000000815087223 */ /* 0x140fe20000000019 */
[----:B------:R-:W-:Y:S01]  /*0610*/  FFMA R7, R22, R7, R26 ;  /* 0x0000000716077223 */ /* 0x000fe2000000001a */
[----:B------:R-:W-:Y:S01]  /*0620*/  FFMA R19, R20, R19, R24 ;  /* 0x0000001314137223 */ /* 0x000fe20000000018 */
[----:B------:R-:W-:Y:S01]  /*0630*/  FFMA R6, R21, R6, R25 ;  /* 0x0000000615067223 */ /* 0x000fe20000000019 */
[----:B------:R-:W-:Y:S01]  /*0640*/  FFMA R17, R22, R17, R26 ;  /* 0x0000001116117223 */ /* 0x000fe2000000001a */
[C-C-:B------:R-:W-:Y:S01]  /*0650*/  FFMA R16, R23.reuse, R16, R27.reuse ;  /* 0x0000001017107223 */ /* 0x140fe2000000001b */
[----:B------:R-:W-:Y:S01]  /*0660*/  FFMA R4, R23, R4, R27 ;  /* 0x0000000417047223 */ /* 0x000fe2000000001b */
[----:B------:R-:W-:-:S02]  /*0670*/  FSETP.GEU.AND P6, PT, R5, RZ, PT ;  /* 0x000000ff0500720b */ /* 0x000fc40003fce000 */
[----:B------:R-:W-:Y:S02]  /*0680*/  FSETP.GEU.AND P4, PT, R8, RZ, PT ;  /* 0x000000ff0800720b */ /* 0x000fe40003f8e000 */
[----:B------:R-:W-:Y:S02]  /*0690*/  FSETP.GEU.AND P2, PT, R7, RZ, PT ;  /* 0x000000ff0700720b */ /* 0x000fe40003f4e000 */
[----:B------:R-:W-:Y:S02]  /*06a0*/  FSEL R10, R5, RZ, P6 ;  /* 0x000000ff050a7208 */ /* 0x000fe40003000000 */
[----:B------:R-:W-:Y:S02]  /*06b0*/  FSETP.GEU.AND P5, PT, R19, RZ, PT ;  /* 0x000000ff1300720b */ /* 0x000fe40003fae000 */
[----:B------:R-:W-:Y:S02]  /*06c0*/  FSETP.GEU.AND P3, PT, R6, RZ, PT ;  /* 0x000000ff0600720b */ /* 0x000fe40003f6e000 */
[----:B------:R-:W-:-:S02]  /*06d0*/  FSETP.GEU.AND P1, PT, R17, RZ, PT ;  /* 0x000000ff1100720b */ /* 0x000fc40003f2e000 */
[----:B------:R-:W-:Y:S02]  /*06e0*/  FSETP.GEU.AND P0, PT, R4, RZ, PT ;  /* 0x000000ff0400720b */ /* 0x000fe40003f0e000 */
[----:B------:R-:W-:Y:S02]  /*06f0*/  FSETP.GEU.AND P6, PT, R16, RZ, PT ;  /* 0x000000ff1000720b */ /* 0x000fe40003fce000 */
[----:B------:R-:W-:Y:S02]  /*0700*/  FSEL R5, R8, RZ, P4 ;  /* 0x000000ff08057208 */ /* 0x000fe40002000000 */
[----:B------:R-:W-:Y:S02]  /*0710*/  FSEL R8, R7, RZ, P2 ;  /* 0x000000ff07087208 */ /* 0x000fe40001000000 */
[----:B------:R-:W-:Y:S02]  /*0720*/  FSEL R19, R19, RZ, P5 ;  /* 0x000000ff13137208 */ /* 0x000fe40002800000 */
[----:B------:R-:W-:-:S02]  /*0730*/  FSEL R6, R6, RZ, P3 ;  /* 0x000000ff06067208 */ /* 0x000fc40001800000 */
[----:B------:R-:W-:Y:S02]  /*0740*/  FSEL R17, R17, RZ, P1 ;  /* 0x000000ff11117208 */ /* 0x000fe40000800000 */
[----:B------:R-:W-:Y:S02]  /*0750*/  FSEL R7, R4, RZ, P0 ;  /* 0x000000ff04077208 */ /* 0x000fe40000000000 */
[----:B------:R-:W-:Y:S01]  /*0760*/  FSEL R16, R16, RZ, P6 ;  /* 0x000000ff10107208 */ /* 0x000fe20003000000 */
[----:B------:R-:W-:Y:S01]  /*0770*/  FADD R10, R19, R10 ;  /* 0x0000000a130a7221 */ /* 0x000fe20000000000 */
[----:B------:R-:W-:Y:S01]  /*0780*/  FADD R5, R6, R5 ;  /* 0x0000000506057221 */ /* 0x000fe20000000000 */
[----:B------:R-:W-:Y:S02]  /*0790*/  FADD R8, R17, R8 ;  /* 0x0000000811087221 */ /* 0x000fe40000000000 */
[----:B------:R-:W-:Y:S01]  /*07a0*/  FADD R7, R16, R7 ;  /* 0x0000000710077221 */ /* 0x000fe20000000000 */
[----:B------:R-:W0:Y:S04]  /*07b0*/  SHFL.BFLY PT, R9, R10, 0x10, 0x1f ;  /* 0x0e001f000a097f89 */ /* 0x000e2800000e0000 */
[----:B------:R-:W1:Y:S04]  /*07c0*/  SHFL.BFLY PT, R4, R5, 0x10, 0x1f ;  /* 0x0e001f0005047f89 */ /* 0x000e6800000e0000 */
[----:B------:R-:W2:Y:S04]  /*07d0*/  SHFL.BFLY PT, R13, R8, 0x10, 0x1f ;  /* 0x0e001f00080d7f89 */ /* 0x000ea800000e0000 */
[----:B------:R-:W3:Y:S01]  /*07e0*/  SHFL.BFLY PT, R6, R7, 0x10, 0x1f ;  /* 0x0e001f0007067f89 */ /* 0x000ee200000e0000 */
[----:B0-----:R-:W-:Y:S01]  /*07f0*/  FADD R9, R10, R9 ;  /* 0x000000090a097221 */ /* 0x001fe20000000000 */
[----:B-1----:R-:W-:Y:S01]  /*0800*/  FADD R11, R5, R4 ;  /* 0x00000004050b7221 */ /* 0x002fe20000000000 */
[----:B--2---:R-:W-:Y:S01]  /*0810*/  FADD R13, R8, R13 ;  /* 0x0000000d080d7221 */ /* 0x004fe20000000000 */
[----:B---3--:R-:W-:-:S03]  /*0820*/  FADD R14, R7, R6 ;  /* 0x00000006070e7221 */ /* 0x008fc60000000000 */
[----:B------:R-:W0:Y:S04]  /*0830*/  SHFL.BFLY PT, R12, R11, 0x8, 0x1f ;  /* 0x0d001f000b0c7f89 */ /* 0x000e2800000e0000 */
[----:B------:R-:W1:Y:S04]  /*0840*/  SHFL.BFLY PT, R6, R9, 0x8, 0x1f ;  /* 0x0d001f0009067f89 */ /* 0x000e6800000e0000 */
[----:B------:R-:W2:Y:S04]  /*0850*/  SHFL.BFLY PT, R10, R13, 0x8, 0x1f ;  /* 0x0d001f000d0a7f89 */ /* 0x000ea800000e0000 */
[----:B------:R-:W3:Y:S01]  /*0860*/  SHFL.BFLY PT, R15, R14, 0x8, 0x1f ;  /* 0x0d001f000e0f7f89 */ /* 0x000ee200000e0000 */
[----:B------:R-:W-:-:S02]  /*0870*/  SHF.R.U32.HI R4, RZ, 0x5, R0 ;  /* 0x00000005ff047819 */ /* 0x000fc40000011600 */
[----:B------:R-:W-:Y:S02]  /*0880*/  LOP3.LUT P0, RZ, R0, 0x18, RZ, 0xc0, !PT ;  /* 0x0000001800ff7812 */ /* 0x000fe4000780c0ff */
[----:B------:R-:W-:Y:S02]  /*0890*/  SGXT.U32 R4, R4, 0x3 ;  /* 0x000000030404781a */ /* 0x000fe40000000000 */
[----:B------:R-:W-:Y:S02]  /*08a0*/  LOP3.LUT R5, R2, 0x1c, RZ, 0xc0, !PT ;  /* 0x0000001c02057812 */ /* 0x000fe400078ec0ff */
[----:B------:R-:W-:Y:S02]  /*08b0*/  SHF.L.U32 R7, R4, 0x2, RZ ;  /* 0x0000000204077819 */ /* 0x000fe400000006ff */
[----:B------:R-:W-:Y:S01]  /*08c0*/  SHF.L.U32 R2, R5, 0x5, RZ ;  /* 0x0000000505027819 */ /* 0x000fe200000006ff */
[----:B0-----:R-:W-:-:S03]  /*08d0*/  FADD R12, R11, R12 ;  /* 0x0000000c0b0c7221 */ /* 0x001fc60000000000 */
[----:B------:R-:W-:Y:S01]  /*08e0*/  LOP3.LUT R7, R2, R7, RZ, 0xfc, !PT ;  /* 0x0000000702077212 */ /* 0x000fe200078efcff */
[----:B-1----:R-:W-:Y:S01]  /*08f0*/  FADD R6, R9, R6 ;  /* 0x0000000609067221 */ /* 0x002fe20000000000 */
[----:B--2---:R-:W-:Y:S01]  /*0900*/  FADD R10, R13, R10 ;  /* 0x0000000a0d0a7221 */ /* 0x004fe20000000000 */
[----:B---3--:R-:W-:-:S03]  /*0910*/  FADD R15, R14, R15 ;  /* 0x0000000f0e0f7221 */ /* 0x008fc60000000000 */
[----:B------:R-:W-:Y:S04]  /*0920*/  @!P0 STS [R7+UR4], R6 ;  /* 0x0000000607008988 */ /* 0x000fe80008000804 */
[----:B------:R-:W-:Y:S04]  /*0930*/  @!P0 STS [R7+UR4+0x20], R12 ;  /* 0x0000200c07008988 */ /* 0x000fe80008000804 */
[----:B------:R-:W-:Y:S04]  /*0940*/  @!P0 STS [R7+UR4+0x40], R10 ;  /* 0x0000400a07008988 */ /* 0x000fe80008000804 */
[----:B------:R-:W-:Y:S01]  /*0950*/  @!P0 STS [R7+UR4+0x60], R15 ;  /* 0x0000600f07008988 */ /* 0x000fe20008000804 */
[----:B------:R-:W-:Y:S01]  /*0960*/  BAR.SYNC.DEFER_BLOCKING 0x0 ;  /* 0x0000000000007b1d */ /* 0x000fe20000010000 */
[----:B------:R-:W-:-:S02]  /*0970*/  ISETP.GE.AND P1, PT, R0, 0x100, PT ;  /* 0x000001000000780c */ /* 0x000fc40003f26270 */
[----:B------:R-:W-:-:S11]  /*0980*/  SHF.L.U32 R17, R0, 0x2, RZ ;  /* 0x0000000200117819 */ /* 0x000fd600000006ff */
[----:B------:R-:W0:Y:S04]  /*0990*/  @!P1 LDS R28, [R17+UR4] ;  /* 0x00000004111c9984 */ /* 0x000e280008000800 */
[----:B0-----:R-:W0:Y:S02]  /*09a0*/  SHFL.BFLY PT, R9, R28, 0x4, 0x1f ;  /* 0x0c801f001c097f89 */ /* 0x001e2400000e0000 */
[----:B0-----:R-:W-:-:S05]  /*09b0*/  FADD R11, R28, R9 ;  /* 0x000000091c0b7221 */ /* 0x001fca0000000000 */
[----:B------:R-:W0:Y:S01]  /*09c0*/  SHFL.BFLY PT, R8, R11, 0x2, 0x1f ;  /* 0x0c401f000b087f89 */ /* 0x000e2200000e0000 */
[----:B------:R-:W-:Y:S01]  /*09d0*/  LOP3.LUT P0, RZ, R0, 0x7, RZ, 0xc0, !PT ;  /* 0x0000000700ff7812 */ /* 0x000fe2000780c0ff */
[----:B0-----:R-:W-:-:S05]  /*09e0*/  FADD R13, R11, R8 ;  /* 0x000000080b0d7221 */ /* 0x001fca0000000000 */
[----:B------:R-:W0:Y:S01]  /*09f0*/  SHFL.BFLY PT, R6, R13, 0x1, 0x1f ;  /* 0x0c201f000d067f89 */ /* 0x000e2200000e0000 */
[----:B------:R-:W-:Y:S01]  /*0a00*/  ISETP.LT.AND P0, PT, R0, 0x100, !P0 ;  /* 0x000001000000780c */ /* 0x000fe20004701270 */
[----:B0-----:R-:W-:-:S12]  /*0a10*/  FADD R6, R13, R6 ;  /* 0x000000060d067221 */ /* 0x001fd80000000000 */
[----:B------:R-:W-:Y:S01]  /*0a20*/  @P0 STS [R17+UR4], R6 ;  /* 0x0000000611000988 */ /* 0x000fe20008000804 */
[----:B------:R-:W-:Y:S06]  /*0a30*/  BAR.SYNC.DEFER_BLOCKING 0x0 ;  /* 0x0000000000007b1d */ /* 0x000fec0000010000 */
[----:B------:R-:W-:Y:S04]  /*0a40*/  LDS R8, [R2+UR4] ;  /* 0x0000000402087984 */ /* 0x000fe80008000800 */
[----:B------:R-:W-:Y:S04]  /*0a50*/  LDS R9, [R2+UR4+0x20] ;  /* 0x0000200402097984 */ /* 0x000fe80008000800 */
[----:B------:R-:W-:Y:S04]  /*0a60*/  LDS R10, [R2+UR4+0x40] ;  /* 0x00004004020a7984 */ /* 0x000fe80008000800 */
[----:B------:R-:W0:Y:S01]  /*0a70*/  LDS R11, [R2+UR4+0x60] ;  /* 0x00006004020b7984 */ /* 0x000e220008000800 */
[----:B------:R-:W1:Y:S01]  /*0a80*/  S2R R7, SR_TID.X ;  /* 0x0000000000077919 */ /* 0x000e620000002100 */
[----:B------:R-:W-:-:S05]  /*0a90*/  IADD3 R12, R2, UR4, RZ ;  /* 0x00000004020c7c10 */ /* 0x000fca000fffe0ff */
[----:B------:R-:W-:Y:S01]  /*0aa0*/  IMAD R12, R5, -0x1c, R12 ;  /* 0xffffffe4050c7824 */ /* 0x000fe200078e020c */
[----:B------:R-:W-:Y:S06]  /*0ab0*/  BAR.SYNC.DEFER_BLOCKING 0x0 ;  /* 0x0000000000007b1d */ /* 0x000fec0000010000 */
[----:B0-----:R0:W-:Y:S01]  /*0ac0*/  STS.128 [R12], R8 ;  /* 0x000000080c007388 */ /* 0x0011e20000000c00 */
[----:B-1----:R-:W-:-:S04]  /*0ad0*/  LOP3.LUT R7, R7, 0x1f, RZ, 0xc0, !PT ;  /* 0x0000001f07077812 */ /* 0x002fc800078ec0ff */
[----:B------:R-:W-:Y:S01]  /*0ae0*/  LEA R5, R7, UR4, 0x2 ;  /* 0x0000000407057c11 */ /* 0x000fe2000f8e10ff */
[----:B------:R-:W-:Y:S08]  /*0af0*/  BAR.SYNC.DEFER_BLOCKING 0x0 ;  /* 0x0000000000007b1d */ /* 0x000ff00000010000 */
[----:B------:R-:W1:Y:S01]  /*0b00*/  LDC.64 R6, c[0x0][0x210] ;  /* 0x00008400ff067b82 */ /* 0x000e620000000a00 */
[----:B------:R-:W-:Y:S01]  /*0b10*/  ISETP.NE.AND P0, PT, R4, RZ, PT ;  /* 0x000000ff0400720c */ /* 0x000fe20003f05270 */
[----:B------:R-:W2:Y:S01]  /*0b20*/  LDS R5, [R5] ;  /* 0x0000000005057984 */ /* 0x000ea20000000800 */
[----:B------:R-:W-:-:S05]  /*0b30*/  LOP3.LUT R3, R3, 0x1f, R0, 0xf8, !PT ;  /* 0x0000001f03037812 */ /* 0x000fca00078ef800 */
[----:B-1----:R-:W-:Y:S01]  /*0b40*/  IMAD.WIDE R2, R3, 0x4, R6 ;  /* 0x0000000403027825 */ /* 0x002fe200078e0206 */
[----:B------:R-:W-:Y:S06]  /*0b50*/  BAR.SYNC.DEFER_BLOCKING 0x0 ;  /* 0x0000000000007b1d */ /* 0x000fec0000010000 */
[----:B0-----:R-:W-:Y:S05]  /*0b60*/  @P0 EXIT ;  /* 0x000000000000094d */ /* 0x001fea0003800000 */
[----:B--2---:R-:W-:-:S05]  /*0b70*/  FMUL R5, R5, 0.015625 ;  /* 0x3c80000005057820 */ /* 0x004fca0000400000 */
[----:B------:R-:W-:Y:S01]  /*0b80*/  STG.E desc[UR6][R2.64], R5 ;  /* 0x0000000502007986 */ /* 0x000fe2000c101906 */
[----:B------:R-:W-:Y:S05]  /*0b90*/  EXIT ;  /* 0x000000000000794d */ /* 0x000fea0003800000 */
.L_x_0:
[----:B------:R-:W-:-:S00]  /*0ba0*/  BRA `(.L_x_0) ;  /* 0xfffffffc00fc7947 */ /* 0x000fc0000383ffff */
[----:B------:R-:W-:-:S00]  /*0bb0*/  NOP ;  /* 0x0000000000007918 */ /* 0x000fc00000000000 */
        /* <DEDUP_REMOVED lines=12> */
.L_x_1:


//--------------------- .nv.global.init           --------------------------
	.section	.nv.global.init,"aw",@progbits
.nv.global.init:
	.type		_$_str,@object
	.size		_$_str,(_$_str_$_2 - _$_str)
_$_str:
        /*0000*/ 	.byte	0x5f, 0x5f, 0x43, 0x55, 0x44, 0x41, 0x5f, 0x46, 0x54, 0x5a, 0x00
	.type		_$_str_$_2,@object
	.size		_$_str_$_2,(.L_1 - _$_str_$_2)
_$_str_$_2:
        /*000b*/ 	.byte	0x5f, 0x5f, 0x43, 0x55, 0x44, 0x41, 0x5f, 0x50, 0x52, 0x45, 0x43, 0x5f, 0x53, 0x51, 0x52, 0x54
        /*001b*/ 	.byte	0x00
.L_1:


//--------------------- .nv.shared.triton_per_fused__native_batch_norm_legit_no_training_mean_relu_17 --------------------------
	.section	.nv.shared.triton_per_fused__native_batch_norm_legit_no_training_mean_relu_17,"aw",@nobits
	.sectionflags	@""
	.align	16
	.zero		1024


//--------------------- .nv.constant0.triton_per_fused__native_batch_norm_legit_no_training_mean_relu_17 --------------------------
	.section	.nv.constant0.triton_per_fused__native_batch_norm_legit_no_training_mean_relu_17,"a",@progbits
	.sectionflags	@""
	.align	4
.nv.constant0.triton_per_fused__native_batch_norm_legit_no_training_mean_relu_17:
	.zero		584
